//
// Generated by NVIDIA NVVM Compiler
//
// Compiler Build ID: CL-36424714
// Cuda compilation tools, release 13.0, V13.0.88
// Based on NVVM 20.0.0
//

.version 9.0
.target sm_100
.address_size 64

	// .globl	_Z3addILj512EfEvPT0_j
.global .align 4 .f32 out;
// _ZZ3addILj512EfEvPT0_jE4smem has been demoted

.visible .entry _Z3addILj512EfEvPT0_j(
	.param .u64 .ptr .align 1 _Z3addILj512EfEvPT0_j_param_0,
	.param .u32 _Z3addILj512EfEvPT0_j_param_1
)
{
	.reg .pred 	%p<7>;
	.reg .b32 	%r<15>;
	.reg .b32 	%f<40>;
	.reg .b64 	%rd<11>;
	// demoted variable
	.shared .align 4 .b8 _ZZ3addILj512EfEvPT0_jE4smem[2048];
	ld.param.u64 	%rd1, [_Z3addILj512EfEvPT0_j_param_0];
	ld.param.u32 	%r6, [_Z3addILj512EfEvPT0_j_param_1];
	mov.u32 	%r1, %tid.x;
	mov.u32 	%r2, %ntid.x;
	mov.u32 	%r7, %ctaid.x;
	mul.lo.s32 	%r8, %r7, %r2;
	shl.b32 	%r9, %r8, 2;
	add.s32 	%r3, %r9, %r1;
	mad.lo.s32 	%r4, %r2, 3, %r3;
	setp.ge.u32 	%p1, %r4, %r6;
	mov.f32 	%f39, 0f00000000;
	@%p1 bra 	$L__BB0_2;
	cvta.to.global.u64 	%rd2, %rd1;
	mul.wide.u32 	%rd3, %r3, 4;
	add.s64 	%rd4, %rd2, %rd3;
	ld.global.f32 	%f4, [%rd4];
	shl.b32 	%r10, %r2, 1;
	sub.s32 	%r11, %r4, %r10;
	mul.wide.u32 	%rd5, %r11, 4;
	add.s64 	%rd6, %rd2, %rd5;
	ld.global.f32 	%f5, [%rd6];
	add.s32 	%r12, %r11, %r2;
	mul.wide.u32 	%rd7, %r12, 4;
	add.s64 	%rd8, %rd2, %rd7;
	ld.global.f32 	%f6, [%rd8];
	mul.wide.u32 	%rd9, %r4, 4;
	add.s64 	%rd10, %rd2, %rd9;
	ld.global.f32 	%f7, [%rd10];
	add.f32 	%f8, %f4, %f5;
	add.f32 	%f9, %f8, %f6;
	add.f32 	%f39, %f9, %f7;
$L__BB0_2:
	shl.b32 	%r13, %r1, 2;
	mov.u32 	%r14, _ZZ3addILj512EfEvPT0_jE4smem;
	add.s32 	%r5, %r14, %r13;
	st.shared.f32 	[%r5], %f39;
	bar.sync 	0;
	bar.sync 	0;
	setp.gt.u32 	%p2, %r1, 255;
	@%p2 bra 	$L__BB0_4;
	ld.shared.f32 	%f10, [%r5+1024];
	ld.shared.f32 	%f11, [%r5];
	add.f32 	%f12, %f10, %f11;
	st.shared.f32 	[%r5], %f12;
$L__BB0_4:
	bar.sync 	0;
	setp.gt.u32 	%p3, %r1, 127;
	@%p3 bra 	$L__BB0_6;
	ld.shared.f32 	%f13, [%r5+512];
	ld.shared.f32 	%f14, [%r5];
	add.f32 	%f15, %f13, %f14;
	st.shared.f32 	[%r5], %f15;
$L__BB0_6:
	bar.sync 	0;
	setp.gt.u32 	%p4, %r1, 63;
	@%p4 bra 	$L__BB0_8;
	ld.shared.f32 	%f16, [%r5+256];
	ld.shared.f32 	%f17, [%r5];
	add.f32 	%f18, %f16, %f17;
	st.shared.f32 	[%r5], %f18;
$L__BB0_8:
	bar.sync 	0;
	setp.gt.u32 	%p5, %r1, 31;
	@%p5 bra 	$L__BB0_11;
	ld.volatile.shared.f32 	%f19, [%r5+128];
	ld.volatile.shared.f32 	%f20, [%r5];
	add.f32 	%f21, %f19, %f20;
	st.volatile.shared.f32 	[%r5], %f21;
	ld.volatile.shared.f32 	%f22, [%r5+64];
	ld.volatile.shared.f32 	%f23, [%r5];
	add.f32 	%f24, %f22, %f23;
	st.volatile.shared.f32 	[%r5], %f24;
	ld.volatile.shared.f32 	%f25, [%r5+32];
	ld.volatile.shared.f32 	%f26, [%r5];
	add.f32 	%f27, %f25, %f26;
	st.volatile.shared.f32 	[%r5], %f27;
	ld.volatile.shared.f32 	%f28, [%r5+16];
	ld.volatile.shared.f32 	%f29, [%r5];
	add.f32 	%f30, %f28, %f29;
	st.volatile.shared.f32 	[%r5], %f30;
	ld.volatile.shared.f32 	%f31, [%r5+8];
	ld.volatile.shared.f32 	%f32, [%r5];
	add.f32 	%f33, %f31, %f32;
	st.volatile.shared.f32 	[%r5], %f33;
	ld.volatile.shared.f32 	%f34, [%r5+4];
	ld.volatile.shared.f32 	%f35, [%r5];
	add.f32 	%f36, %f34, %f35;
	st.volatile.shared.f32 	[%r5], %f36;
	setp.ne.s32 	%p6, %r1, 0;
	@%p6 bra 	$L__BB0_11;
	ld.shared.f32 	%f37, [_ZZ3addILj512EfEvPT0_jE4smem];
	atom.global.add.f32 	%f38, [out], %f37;
$L__BB0_11:
	ret;

}


// ===== COMPILED SASS (sm_100) =====

	.target	sm_100

	.elftype	@"ET_EXEC"


//--------------------- .note.nv.tkinfo           --------------------------
	.section	.note.nv.tkinfo,"",@"SHT_NOTE"
	.sectionflags	@"SHF_NOTE_NV_TKINFO"
	.tkinfo
        /*0018*/ 	.word	0x00000002
        /*0030*/ 	.string	""
        /*0030*/ 	.string	"ptxas"
        /*0030*/ 	.string	"Cuda compilation tools, release 13.0, V13.0.88"
        /*0030*/ 	.string	"Build cuda_13.0.r13.0/compiler.36424714_0"
        /*0030*/ 	.string	"-arch sm_100 -m 64 "



//--------------------- .note.nv.cuinfo           --------------------------
	.section	.note.nv.cuinfo,"",@"SHT_NOTE"
	.sectionflags	@"SHF_NOTE_NV_CUINFO"
        /*0018*/ 	.short	0x0002
        /*001a*/ 	.short	0x0064
        /*001c*/ 	.short	0x0082
	.zero		2


//--------------------- .nv.info                  --------------------------
	.section	.nv.info,"",@"SHT_CUDA_INFO"
	.align	4


	//----- nvinfo : EIATTR_REGCOUNT
	.align		4
        /*0000*/ 	.byte	0x04, 0x2f
        /*0002*/ 	.short	(.L_2 - .L_1)
	.align		4
.L_1:
        /*0004*/ 	.word	index@(_Z3addILj512EfEvPT0_j)
        /*0008*/ 	.word	0x00000010


	//----- nvinfo : EIATTR_FRAME_SIZE
	.align		4
.L_2:
        /*000c*/ 	.byte	0x04, 0x11
        /*000e*/ 	.short	(.L_4 - .L_3)
	.align		4
.L_3:
        /*0010*/ 	.word	index@(_Z3addILj512EfEvPT0_j)
        /*0014*/ 	.word	0x00000000


	//----- nvinfo : EIATTR_MIN_STACK_SIZE
	.align		4
.L_4:
        /*0018*/ 	.byte	0x04, 0x12
        /*001a*/ 	.short	(.L_6 - .L_5)
	.align		4
.L_5:
        /*001c*/ 	.word	index@(_Z3addILj512EfEvPT0_j)
        /*0020*/ 	.word	0x00000000
.L_6:


//--------------------- .nv.compat                --------------------------
	.section	.nv.compat,"",@"SHT_CUDA_COMPAT_INFO"
	.align	4
        /*0000*/ 	.byte	0x02, 0x09, 0x00, 0x00, 0x02, 0x02, 0x01, 0x00, 0x02, 0x05, 0x05, 0x00, 0x03, 0x07, 0x01, 0x01
        /*0010*/ 	.byte	0x02, 0x03, 0x00, 0x00, 0x02, 0x06, 0x01, 0x00, 0x04, 0x0b, 0x08, 0x00, 0x09, 0x00, 0x00, 0x00
        /*0020*/ 	.byte	0x00, 0x00, 0x00, 0x00


//--------------------- .nv.info._Z3addILj512EfEvPT0_j --------------------------
	.section	.nv.info._Z3addILj512EfEvPT0_j,"",@"SHT_CUDA_INFO"
	.sectionflags	@""
	.align	4


	//----- nvinfo : EIATTR_CUDA_API_VERSION
	.align		4
        /*0000*/ 	.byte	0x04, 0x37
        /*0002*/ 	.short	(.L_8 - .L_7)
.L_7:
        /*0004*/ 	.word	0x00000082


	//----- nvinfo : EIATTR_KPARAM_INFO
	.align		4
.L_8:
        /*0008*/ 	.byte	0x04, 0x17
        /*000a*/ 	.short	(.L_10 - .L_9)
.L_9:
        /*000c*/ 	.word	0x00000000
        /*0010*/ 	.short	0x0001
        /*0012*/ 	.short	0x0008
        /*0014*/ 	.byte	0x00, 0xf0, 0x11, 0x00


	//----- nvinfo : EIATTR_KPARAM_INFO
	.align		4
.L_10:
        /*0018*/ 	.byte	0x04, 0x17
        /*001a*/ 	.short	(.L_12 - .L_11)
.L_11:
        /*001c*/ 	.word	0x00000000
        /*0020*/ 	.short	0x0000
        /*0022*/ 	.short	0x0000
        /*0024*/ 	.byte	0x00, 0xf5, 0x21, 0x00


	//----- nvinfo : EIATTR_SPARSE_MMA_MASK
	.align		4
.L_12:
        /*0028*/ 	.byte	0x03, 0x50
        /*002a*/ 	.short	0x0000


	//----- nvinfo : EIATTR_MAXREG_COUNT
	.align		4
        /*002c*/ 	.byte	0x03, 0x1b
        /*002e*/ 	.short	0x00ff


	//----- nvinfo : EIATTR_NUM_BARRIERS
	.align		4
        /*0030*/ 	.byte	0x02, 0x4c
        /*0032*/ 	.byte	0x01
	.zero		1


	//----- nvinfo : EIATTR_MERCURY_ISA_VERSION
	.align		4
        /*0034*/ 	.byte	0x03, 0x5f
        /*0036*/ 	.short	0x0101


	//----- nvinfo : EIATTR_VRC_CTA_INIT_COUNT
	.align		4
        /*0038*/ 	.byte	0x02, 0x4a
	.zero		1
	.zero		1


	//----- nvinfo : EIATTR_EXIT_INSTR_OFFSETS
	.align		4
        /*003c*/ 	.byte	0x04, 0x1c
        /*003e*/ 	.short	(.L_14 - .L_13)


	//   ....[0]....
.L_13:
        /*0040*/ 	.word	0x00000330


	//   ....[1]....
        /*0044*/ 	.word	0x000004d0


	//   ....[2]....
        /*0048*/ 	.word	0x00000510


	//----- nvinfo : EIATTR_CBANK_PARAM_SIZE
	.align		4
.L_14:
        /*004c*/ 	.byte	0x03, 0x19
        /*004e*/ 	.short	0x000c


	//----- nvinfo : EIATTR_PARAM_CBANK
	.align		4
        /*0050*/ 	.byte	0x04, 0x0a
        /*0052*/ 	.short	(.L_16 - .L_15)
	.align		4
.L_15:
        /*0054*/ 	.word	index@(.nv.constant0._Z3addILj512EfEvPT0_j)
        /*0058*/ 	.short	0x0380
        /*005a*/ 	.short	0x000c


	//----- nvinfo : EIATTR_SW_WAR
	.align		4
.L_16:
        /*005c*/ 	.byte	0x04, 0x36
        /*005e*/ 	.short	(.L_18 - .L_17)
.L_17:
        /*0060*/ 	.word	0x00000008
.L_18:


//--------------------- .nv.callgraph             --------------------------
	.section	.nv.callgraph,"",@"SHT_CUDA_CALLGRAPH"
	.align	4
	.sectionentsize	8
	.align		4
        /*0000*/ 	.word	0x00000000
	.align		4
        /*0004*/ 	.word	0xffffffff
	.align		4
        /*0008*/ 	.word	0x00000000
	.align		4
        /*000c*/ 	.word	0xfffffffe
	.align		4
        /*0010*/ 	.word	0x00000000
	.align		4
        /*0014*/ 	.word	0xfffffffd
	.align		4
        /*0018*/ 	.word	0x00000000
	.align		4
        /*001c*/ 	.word	0xfffffffc


//--------------------- .nv.constant4             --------------------------
	.section	.nv.constant4,"a",@progbits
	.align	8
	.align		8
.nv.constant4:
        /*0000*/ 	.dword	out


//--------------------- .text._Z3addILj512EfEvPT0_j --------------------------
	.section	.text._Z3addILj512EfEvPT0_j,"ax",@progbits
	.align	128
        .global         _Z3addILj512EfEvPT0_j
        .type           _Z3addILj512EfEvPT0_j,@function
        .size           _Z3addILj512EfEvPT0_j,(.L_x_1 - _Z3addILj512EfEvPT0_j)
        .other          _Z3addILj512EfEvPT0_j,@"STO_CUDA_ENTRY STV_DEFAULT"
_Z3addILj512EfEvPT0_j:
.text._Z3addILj512EfEvPT0_j:
[----:B------:R-:W-:Y:S01]  /*0000*/  LDC R1, c[0x0][0x37c] ;  /* 0x0000df00ff017b82 */ /* 0x000fe20000000800 */
[----:B------:R-:W0:Y:S07]  /*0010*/  S2R R0, SR_TID.X ;  /* 0x0000000000007919 */ /* 0x000e2e0000002100 */
[----:B------:R-:W1:Y:S01]  /*0020*/  S2UR UR4, SR_CTAID.X ;  /* 0x00000000000479c3 */ /* 0x000e620000002500 */
[----:B------:R-:W2:Y:S01]  /*0030*/  LDCU UR5, c[0x0][0x388] ;  /* 0x00007100ff0577ac */ /* 0x000ea20008000800 */
[----:B------:R-:W3:Y:S06]  /*0040*/  LDCU.64 UR6, c[0x0][0x358] ;  /* 0x00006b00ff0677ac */ /* 0x000eec0008000a00 */
[----:B------:R-:W1:Y:S02]  /*0050*/  LDC R4, c[0x0][0x360] ;  /* 0x0000d800ff047b82 */ /* 0x000e640000000800 */
[----:B-1----:R-:W-:-:S05]  /*0060*/  IMAD R3, R4, UR4, RZ ;  /* 0x0000000404037c24 */ /* 0x002fca000f8e02ff */
[----:B0-----:R-:W-:-:S05]  /*0070*/  LEA R3, R3, R0, 0x2 ;  /* 0x0000000003037211 */ /* 0x001fca00078e10ff */
[----:B------:R-:W-:-:S05]  /*0080*/  IMAD R11, R4, 0x3, R3 ;  /* 0x00000003040b7824 */ /* 0x000fca00078e0203 */
[----:B--2---:R-:W-:-:S13]  /*0090*/  ISETP.GE.U32.AND P0, PT, R11, UR5, PT ;  /* 0x000000050b007c0c */ /* 0x004fda000bf06070 */
[----:B------:R-:W0:Y:S01]  /*00a0*/  @!P0 LDC.64 R8, c[0x0][0x380] ;  /* 0x0000e000ff088b82 */ /* 0x000e220000000a00 */
[----:B------:R-:W-:-:S05]  /*00b0*/  @!P0 IMAD R5, R4, -0x2, R11 ;  /* 0xfffffffe04058824 */ /* 0x000fca00078e020b */
[----:B------:R-:W-:Y:S01]  /*00c0*/  @!P0 IADD3 R7, PT, PT, R5, R4, RZ ;  /* 0x0000000405078210 */ /* 0x000fe20007ffe0ff */
[----:B0-----:R-:W-:-:S04]  /*00d0*/  @!P0 IMAD.WIDE.U32 R2, R3, 0x4, R8 ;  /* 0x0000000403028825 */ /* 0x001fc800078e0008 */
[--C-:B------:R-:W-:Y:S02]  /*00e0*/  @!P0 IMAD.WIDE.U32 R4, R5, 0x4, R8.reuse ;  /* 0x0000000405048825 */ /* 0x100fe400078e0008 */
[----:B---3--:R-:W2:Y:S02]  /*00f0*/  @!P0 LDG.E R2, desc[UR6][R2.64] ;  /* 0x0000000602028981 */ /* 0x008ea4000c1e1900 */
[--C-:B------:R-:W-:Y:S02]  /*0100*/  @!P0 IMAD.WIDE.U32 R6, R7, 0x4, R8.reuse ;  /* 0x0000000407068825 */ /* 0x100fe400078e0008 */
[----:B------:R-:W2:Y:S02]  /*0110*/  @!P0 LDG.E R5, desc[UR6][R4.64] ;  /* 0x0000000604058981 */ /* 0x000ea4000c1e1900 */
[----:B------:R-:W-:Y:S02]  /*0120*/  @!P0 IMAD.WIDE.U32 R8, R11, 0x4, R8 ;  /* 0x000000040b088825 */ /* 0x000fe400078e0008 */
[----:B------:R-:W3:Y:S04]  /*0130*/  @!P0 LDG.E R6, desc[UR6][R6.64] ;  /* 0x0000000606068981 */ /* 0x000ee8000c1e1900 */
[----:B------:R-:W4:Y:S01]  /*0140*/  @!P0 LDG.E R8, desc[UR6][R8.64] ;  /* 0x0000000608088981 */ /* 0x000f22000c1e1900 */
[----:B------:R-:W0:Y:S01]  /*0150*/  S2UR UR5, SR_CgaCtaId ;  /* 0x00000000000579c3 */ /* 0x000e220000008800 */
[----:B------:R-:W-:Y:S01]  /*0160*/  UMOV UR4, 0x400 ;  /* 0x0000040000047882 */ /* 0x000fe20000000000 */
[----:B------:R-:W-:Y:S01]  /*0170*/  HFMA2 R11, -RZ, RZ, 0, 0 ;  /* 0x00000000ff0b7431 */ /* 0x000fe200000001ff */
[----:B------:R-:W-:Y:S01]  /*0180*/  ISETP.GT.U32.AND P1, PT, R0, 0xff, PT ;  /* 0x000000ff0000780c */ /* 0x000fe20003f24070 */
[----:B0-----:R-:W-:Y:S01]  /*0190*/  ULEA UR4, UR5, UR4, 0x18 ;  /* 0x0000000405047291 */ /* 0x001fe2000f8ec0ff */
[----:B--2---:R-:W-:-:S05]  /*01a0*/  @!P0 FADD R13, R2, R5 ;  /* 0x00000005020d8221 */ /* 0x004fca0000000000 */
[----:B------:R-:W-:Y:S01]  /*01b0*/  LEA R2, R0, UR4, 0x2 ;  /* 0x0000000400027c11 */ /* 0x000fe2000f8e10ff */
[----:B---3--:R-:W-:-:S04]  /*01c0*/  @!P0 FADD R13, R6, R13 ;  /* 0x0000000d060d8221 */ /* 0x008fc80000000000 */
[----:B----4-:R-:W-:Y:S01]  /*01d0*/  @!P0 FADD R11, R8, R13 ;  /* 0x0000000d080b8221 */ /* 0x010fe20000000000 */
[----:B------:R-:W-:-:S04]  /*01e0*/  ISETP.GT.U32.AND P0, PT, R0, 0x7f, PT ;  /* 0x0000007f0000780c */ /* 0x000fc80003f04070 */
[----:B------:R-:W-:Y:S01]  /*01f0*/  STS [R2], R11 ;  /* 0x0000000b02007388 */ /* 0x000fe20000000800 */
[----:B------:R-:W-:Y:S08]  /*0200*/  BAR.SYNC.DEFER_BLOCKING 0x0 ;  /* 0x0000000000007b1d */ /* 0x000ff00000010000 */
[----:B------:R-:W-:Y:S06]  /*0210*/  BAR.SYNC.DEFER_BLOCKING 0x0 ;  /* 0x0000000000007b1d */ /* 0x000fec0000010000 */
[----:B------:R-:W-:Y:S04]  /*0220*/  @!P1 LDS R3, [R2+0x400] ;  /* 0x0004000002039984 */ /* 0x000fe80000000800 */
[----:B------:R-:W0:Y:S02]  /*0230*/  @!P1 LDS R4, [R2] ;  /* 0x0000000002049984 */ /* 0x000e240000000800 */
[----:B0-----:R-:W-:-:S05]  /*0240*/  @!P1 FADD R3, R3, R4 ;  /* 0x0000000403039221 */ /* 0x001fca0000000000 */
[----:B------:R-:W-:Y:S01]  /*0250*/  @!P1 STS [R2], R3 ;  /* 0x0000000302009388 */ /* 0x000fe20000000800 */
[----:B------:R-:W-:Y:S01]  /*0260*/  BAR.SYNC.DEFER_BLOCKING 0x0 ;  /* 0x0000000000007b1d */ /* 0x000fe20000010000 */
[----:B------:R-:W-:-:S05]  /*0270*/  ISETP.GT.U32.AND P1, PT, R0, 0x3f, PT ;  /* 0x0000003f0000780c */ /* 0x000fca0003f24070 */
        /* <DEDUP_REMOVED lines=9> */
[----:B------:R0:W-:Y:S01]  /*0310*/  @!P1 STS [R2], R7 ;  /* 0x0000000702009388 */ /* 0x0001e20000000800 */
[----:B------:R-:W-:Y:S06]  /*0320*/  BAR.SYNC.DEFER_BLOCKING 0x0 ;  /* 0x0000000000007b1d */ /* 0x000fec0000010000 */
[----:B------:R-:W-:Y:S05]  /*0330*/  @P0 EXIT ;  /* 0x000000000000094d */ /* 0x000fea0003800000 */
[----:B------:R-:W-:Y:S01]  /*0340*/  LDS R3, [R2+0x80] ;  /* 0x0000800002037984 */ /* 0x000fe20000000800 */
[----:B------:R-:W-:-:S03]  /*0350*/  ISETP.NE.AND P0, PT, R0, RZ, PT ;  /* 0x000000ff0000720c */ /* 0x000fc60003f05270 */
[----:B------:R-:W1:Y:S02]  /*0360*/  LDS R4, [R2] ;  /* 0x0000000002047984 */ /* 0x000e640000000800 */
[----:B-1----:R-:W-:-:S05]  /*0370*/  FADD R3, R3, R4 ;  /* 0x0000000403037221 */ /* 0x002fca0000000000 */
[----:B------:R-:W-:Y:S04]  /*0380*/  STS [R2], R3 ;  /* 0x0000000302007388 */ /* 0x000fe80000000800 */
[----:B------:R-:W-:Y:S04]  /*0390*/  LDS R4, [R2+0x40] ;  /* 0x0000400002047984 */ /* 0x000fe80000000800 */
[----:B------:R-:W1:Y:S02]  /*03a0*/  LDS R5, [R2] ;  /* 0x0000000002057984 */ /* 0x000e640000000800 */
[----:B-1----:R-:W-:-:S05]  /*03b0*/  FADD R5, R4, R5 ;  /* 0x0000000504057221 */ /* 0x002fca0000000000 */
[----:B------:R-:W-:Y:S04]  /*03c0*/  STS [R2], R5 ;  /* 0x0000000502007388 */ /* 0x000fe80000000800 */
[----:B------:R-:W-:Y:S04]  /*03d0*/  LDS R4, [R2+0x20] ;  /* 0x0000200002047984 */ /* 0x000fe80000000800 */
[----:B0-----:R-:W0:Y:S02]  /*03e0*/  LDS R7, [R2] ;  /* 0x0000000002077984 */ /* 0x001e240000000800 */
[----:B0-----:R-:W-:-:S05]  /*03f0*/  FADD R7, R4, R7 ;  /* 0x0000000704077221 */ /* 0x001fca0000000000 */
[----:B------:R-:W-:Y:S04]  /*0400*/  STS [R2], R7 ;  /* 0x0000000702007388 */ /* 0x000fe80000000800 */
[----:B------:R-:W-:Y:S04]  /*0410*/  LDS R4, [R2+0x10] ;  /* 0x0000100002047984 */ /* 0x000fe80000000800 */
[----:B------:R-:W0:Y:S02]  /*0420*/  LDS R9, [R2] ;  /* 0x0000000002097984 */ /* 0x000e240000000800 */
        /* <DEDUP_REMOVED lines=9> */
[----:B------:R0:W-:Y:S01]  /*04c0*/  STS [R2], R5 ;  /* 0x0000000502007388 */ /* 0x0001e20000000800 */
[----:B------:R-:W-:Y:S05]  /*04d0*/  @P0 EXIT ;  /* 0x000000000000094d */ /* 0x000fea0003800000 */
[----:B0-----:R-:W0:Y:S01]  /*04e0*/  LDS R5, [UR4] ;  /* 0x00000004ff057984 */ /* 0x001e220008000800 */
[----:B------:R-:W0:Y:S03]  /*04f0*/  LDC.64 R2, c[0x4][RZ] ;  /* 0x01000000ff027b82 */ /* 0x000e260000000a00 */
[----:B0-----:R-:W-:Y:S01]  /*0500*/  REDG.E.ADD.F32.FTZ.RN.STRONG.GPU desc[UR6][R2.64], R5 ;  /* 0x00000005020079a6 */ /* 0x001fe2000c12f306 */
[----:B------:R-:W-:Y:S05]  /*0510*/  EXIT ;  /* 0x000000000000794d */ /* 0x000fea0003800000 */
.L_x_0:
[----:B------:R-:W-:-:S00]  /*0520*/  BRA `(.L_x_0) ;  /* 0xfffffffc00fc7947 */ /* 0x000fc0000383ffff */
[----:B------:R-:W-:-:S00]  /*0530*/  NOP ;  /* 0x0000000000007918 */ /* 0x000fc00000000000 */
        /* <DEDUP_REMOVED lines=12> */
.L_x_1:


//--------------------- .nv.shared._Z3addILj512EfEvPT0_j --------------------------
	.section	.nv.shared._Z3addILj512EfEvPT0_j,"aw",@nobits
	.sectionflags	@""
	.align	4
.nv.shared._Z3addILj512EfEvPT0_j:
	.zero		3072


//--------------------- .nv.shared.reserved.0     --------------------------
	.section	.nv.shared.reserved.0,"aw",@nobits
	.weak		__nv_reservedSMEM_offset_0_alias
	.size		__nv_reservedSMEM_offset_0_alias, 0, 64
	.other		__nv_reservedSMEM_offset_0_alias,@"STO_CUDA_RESERVED_SHARED STV_DEFAULT"
__nv_reservedSMEM_offset_0_alias:
	.zero		0
	.zero		64


//--------------------- .nv.global                --------------------------
	.section	.nv.global,"aw",@nobits
	.align	4
.nv.global:
	.type		out,@object
	.size		out,(.L_0 - out)
out:
	.zero		4
.L_0:


//--------------------- .nv.constant0._Z3addILj512EfEvPT0_j --------------------------
	.section	.nv.constant0._Z3addILj512EfEvPT0_j,"a",@progbits
	.sectionflags	@""
	.align	4
.nv.constant0._Z3addILj512EfEvPT0_j:
	.zero		908


//--------------------- SYMBOLS --------------------------

	.type		.nv.reservedSmem.offset0,@object
	.size		.nv.reservedSmem.offset0,0x4
	.type		.nv.reservedSmem.cap,@object
	.size		.nv.reservedSmem.cap,0x4
